//
// Generated by NVIDIA NVVM Compiler
//
// Compiler Build ID: CL-36424714
// Cuda compilation tools, release 13.0, V13.0.88
// Based on NVVM 20.0.0
//

.version 9.0
.target sm_100
.address_size 64

	// .globl	_Z20conv3x3_tiled_kernelPKfS0_S0_Pfiiiii
// _ZZ20conv3x3_tiled_kernelPKfS0_S0_PfiiiiiE6s_data has been demoted

.visible .entry _Z20conv3x3_tiled_kernelPKfS0_S0_Pfiiiii(
	.param .u64 .ptr .align 1 _Z20conv3x3_tiled_kernelPKfS0_S0_Pfiiiii_param_0,
	.param .u64 .ptr .align 1 _Z20conv3x3_tiled_kernelPKfS0_S0_Pfiiiii_param_1,
	.param .u64 .ptr .align 1 _Z20conv3x3_tiled_kernelPKfS0_S0_Pfiiiii_param_2,
	.param .u64 .ptr .align 1 _Z20conv3x3_tiled_kernelPKfS0_S0_Pfiiiii_param_3,
	.param .u32 _Z20conv3x3_tiled_kernelPKfS0_S0_Pfiiiii_param_4,
	.param .u32 _Z20conv3x3_tiled_kernelPKfS0_S0_Pfiiiii_param_5,
	.param .u32 _Z20conv3x3_tiled_kernelPKfS0_S0_Pfiiiii_param_6,
	.param .u32 _Z20conv3x3_tiled_kernelPKfS0_S0_Pfiiiii_param_7,
	.param .u32 _Z20conv3x3_tiled_kernelPKfS0_S0_Pfiiiii_param_8
)
{
	.reg .pred 	%p<19>;
	.reg .b32 	%r<42>;
	.reg .b32 	%f<36>;
	.reg .b64 	%rd<20>;
	// demoted variable
	.shared .align 4 .b8 _ZZ20conv3x3_tiled_kernelPKfS0_S0_PfiiiiiE6s_data[1152];
	ld.param.u64 	%rd3, [_Z20conv3x3_tiled_kernelPKfS0_S0_Pfiiiii_param_0];
	ld.param.u64 	%rd4, [_Z20conv3x3_tiled_kernelPKfS0_S0_Pfiiiii_param_1];
	ld.param.u64 	%rd5, [_Z20conv3x3_tiled_kernelPKfS0_S0_Pfiiiii_param_2];
	ld.param.u64 	%rd6, [_Z20conv3x3_tiled_kernelPKfS0_S0_Pfiiiii_param_3];
	ld.param.u32 	%r16, [_Z20conv3x3_tiled_kernelPKfS0_S0_Pfiiiii_param_5];
	ld.param.u32 	%r17, [_Z20conv3x3_tiled_kernelPKfS0_S0_Pfiiiii_param_6];
	ld.param.u32 	%r18, [_Z20conv3x3_tiled_kernelPKfS0_S0_Pfiiiii_param_7];
	ld.param.u32 	%r19, [_Z20conv3x3_tiled_kernelPKfS0_S0_Pfiiiii_param_8];
	mov.u32 	%r20, %ctaid.z;
	div.u32 	%r1, %r20, %r19;
	mul.lo.s32 	%r21, %r1, %r19;
	sub.s32 	%r2, %r20, %r21;
	mov.u32 	%r22, %ctaid.x;
	shl.b32 	%r23, %r22, 4;
	mov.u32 	%r24, %ctaid.y;
	shl.b32 	%r25, %r24, 4;
	mov.u32 	%r3, %tid.x;
	mov.u32 	%r4, %tid.y;
	add.s32 	%r5, %r23, %r3;
	add.s32 	%r6, %r25, %r4;
	setp.eq.s64 	%p3, %rd5, 0;
	mov.f32 	%f34, 0f00000000;
	@%p3 bra 	$L__BB0_2;
	cvta.to.global.u64 	%rd7, %rd5;
	mul.wide.u32 	%rd8, %r2, 4;
	add.s64 	%rd9, %rd7, %rd8;
	ld.global.nc.f32 	%f34, [%rd9];
$L__BB0_2:
	setp.lt.s32 	%p4, %r16, 1;
	@%p4 bra 	$L__BB0_9;
	setp.gt.s32 	%p5, %r5, 0;
	setp.le.s32 	%p6, %r5, %r18;
	and.pred  	%p7, %p5, %p6;
	add.s32 	%r7, %r6, -1;
	setp.ne.s32 	%p8, %r6, 0;
	setp.le.s32 	%p9, %r6, %r17;
	and.pred  	%p10, %p8, %p9;
	and.pred  	%p1, %p7, %p10;
	mov.u32 	%r28, _ZZ20conv3x3_tiled_kernelPKfS0_S0_PfiiiiiE6s_data;
	mad.lo.s32 	%r29, %r4, 72, %r28;
	shl.b32 	%r30, %r3, 2;
	add.s32 	%r8, %r29, %r30;
	mul.lo.s32 	%r9, %r1, %r16;
	setp.lt.s32 	%p11, %r5, %r18;
	setp.lt.s32 	%p12, %r6, %r17;
	and.pred  	%p2, %p11, %p12;
	mul.lo.s32 	%r10, %r2, %r16;
	neg.s32 	%r40, %r16;
	cvta.to.global.u64 	%rd1, %rd3;
	cvta.to.global.u64 	%rd2, %rd4;
	mov.b32 	%r41, 0;
	not.pred 	%p13, %p1;
	cvt.u64.u32 	%rd11, %r5;
	not.pred 	%p14, %p2;
$L__BB0_4:
	mov.f32 	%f33, 0f00000000;
	@%p13 bra 	$L__BB0_6;
	add.s32 	%r31, %r41, %r9;
	mad.lo.s32 	%r32, %r31, %r17, %r7;
	mul.lo.s32 	%r33, %r32, %r18;
	cvt.s64.s32 	%rd10, %r33;
	add.s64 	%rd12, %rd11, %rd10;
	shl.b64 	%rd13, %rd12, 2;
	add.s64 	%rd14, %rd1, %rd13;
	ld.global.nc.f32 	%f33, [%rd14+-4];
$L__BB0_6:
	st.shared.f32 	[%r8], %f33;
	bar.sync 	0;
	@%p14 bra 	$L__BB0_8;
	add.s32 	%r34, %r41, %r10;
	mul.lo.s32 	%r35, %r34, 9;
	ld.shared.f32 	%f11, [%r8+-4];
	mul.wide.u32 	%rd15, %r35, 4;
	add.s64 	%rd16, %rd2, %rd15;
	ld.global.nc.f32 	%f12, [%rd16];
	fma.rn.f32 	%f13, %f11, %f12, %f34;
	ld.shared.f32 	%f14, [%r8];
	ld.global.nc.f32 	%f15, [%rd16+4];
	fma.rn.f32 	%f16, %f14, %f15, %f13;
	ld.shared.f32 	%f17, [%r8+4];
	ld.global.nc.f32 	%f18, [%rd16+8];
	fma.rn.f32 	%f19, %f17, %f18, %f16;
	ld.global.nc.f32 	%f20, [%rd16+12];
	fma.rn.f32 	%f21, %f11, %f20, %f19;
	ld.global.nc.f32 	%f22, [%rd16+16];
	fma.rn.f32 	%f23, %f14, %f22, %f21;
	ld.global.nc.f32 	%f24, [%rd16+20];
	fma.rn.f32 	%f25, %f17, %f24, %f23;
	ld.global.nc.f32 	%f26, [%rd16+24];
	fma.rn.f32 	%f27, %f11, %f26, %f25;
	ld.global.nc.f32 	%f28, [%rd16+28];
	fma.rn.f32 	%f29, %f14, %f28, %f27;
	ld.global.nc.f32 	%f30, [%rd16+32];
	fma.rn.f32 	%f34, %f17, %f30, %f29;
$L__BB0_8:
	bar.sync 	0;
	add.s32 	%r41, %r41, 1;
	add.s32 	%r40, %r40, 1;
	setp.ne.s32 	%p15, %r40, 0;
	@%p15 bra 	$L__BB0_4;
$L__BB0_9:
	setp.ge.s32 	%p16, %r5, %r18;
	setp.ge.s32 	%p17, %r6, %r17;
	or.pred  	%p18, %p16, %p17;
	@%p18 bra 	$L__BB0_11;
	mad.lo.s32 	%r37, %r1, %r19, %r2;
	mad.lo.s32 	%r38, %r37, %r17, %r6;
	mad.lo.s32 	%r39, %r38, %r18, %r5;
	cvta.to.global.u64 	%rd17, %rd6;
	mul.wide.s32 	%rd18, %r39, 4;
	add.s64 	%rd19, %rd17, %rd18;
	st.global.f32 	[%rd19], %f34;
$L__BB0_11:
	ret;

}


// ===== COMPILED SASS (sm_100) =====

	.target	sm_100

	.elftype	@"ET_EXEC"


//--------------------- .note.nv.tkinfo           --------------------------
	.section	.note.nv.tkinfo,"",@"SHT_NOTE"
	.sectionflags	@"SHF_NOTE_NV_TKINFO"
	.tkinfo
        /*0018*/ 	.word	0x00000002
        /*0030*/ 	.string	""
        /*0030*/ 	.string	"ptxas"
        /*0030*/ 	.string	"Cuda compilation tools, release 13.0, V13.0.88"
        /*0030*/ 	.string	"Build cuda_13.0.r13.0/compiler.36424714_0"
        /*0030*/ 	.string	"-arch sm_100 -m 64 "



//--------------------- .note.nv.cuinfo           --------------------------
	.section	.note.nv.cuinfo,"",@"SHT_NOTE"
	.sectionflags	@"SHF_NOTE_NV_CUINFO"
        /*0018*/ 	.short	0x0002
        /*001a*/ 	.short	0x0064
        /*001c*/ 	.short	0x0082
	.zero		2


//--------------------- .nv.info                  --------------------------
	.section	.nv.info,"",@"SHT_CUDA_INFO"
	.align	4


	//----- nvinfo : EIATTR_REGCOUNT
	.align		4
        /*0000*/ 	.byte	0x04, 0x2f
        /*0002*/ 	.short	(.L_1 - .L_0)
	.align		4
.L_0:
        /*0004*/ 	.word	index@(_Z20conv3x3_tiled_kernelPKfS0_S0_Pfiiiii)
        /*0008*/ 	.word	0x0000001e


	//----- nvinfo : EIATTR_FRAME_SIZE
	.align		4
.L_1:
        /*000c*/ 	.byte	0x04, 0x11
        /*000e*/ 	.short	(.L_3 - .L_2)
	.align		4
.L_2:
        /*0010*/ 	.word	index@(_Z20conv3x3_tiled_kernelPKfS0_S0_Pfiiiii)
        /*0014*/ 	.word	0x00000000


	//----- nvinfo : EIATTR_MIN_STACK_SIZE
	.align		4
.L_3:
        /*0018*/ 	.byte	0x04, 0x12
        /*001a*/ 	.short	(.L_5 - .L_4)
	.align		4
.L_4:
        /*001c*/ 	.word	index@(_Z20conv3x3_tiled_kernelPKfS0_S0_Pfiiiii)
        /*0020*/ 	.word	0x00000000
.L_5:


//--------------------- .nv.compat                --------------------------
	.section	.nv.compat,"",@"SHT_CUDA_COMPAT_INFO"
	.align	4
        /*0000*/ 	.byte	0x02, 0x09, 0x00, 0x00, 0x02, 0x02, 0x01, 0x00, 0x02, 0x05, 0x05, 0x00, 0x03, 0x07, 0x01, 0x01
        /*0010*/ 	.byte	0x02, 0x03, 0x00, 0x00, 0x02, 0x06, 0x01, 0x00, 0x04, 0x0b, 0x08, 0x00, 0x09, 0x00, 0x00, 0x00
        /*0020*/ 	.byte	0x00, 0x00, 0x00, 0x00


//--------------------- .nv.info._Z20conv3x3_tiled_kernelPKfS0_S0_Pfiiiii --------------------------
	.section	.nv.info._Z20conv3x3_tiled_kernelPKfS0_S0_Pfiiiii,"",@"SHT_CUDA_INFO"
	.sectionflags	@""
	.align	4


	//----- nvinfo : EIATTR_CUDA_API_VERSION
	.align		4
        /*0000*/ 	.byte	0x04, 0x37
        /*0002*/ 	.short	(.L_7 - .L_6)
.L_6:
        /*0004*/ 	.word	0x00000082


	//----- nvinfo : EIATTR_KPARAM_INFO
	.align		4
.L_7:
        /*0008*/ 	.byte	0x04, 0x17
        /*000a*/ 	.short	(.L_9 - .L_8)
.L_8:
        /*000c*/ 	.word	0x00000000
        /*0010*/ 	.short	0x0008
        /*0012*/ 	.short	0x0030
        /*0014*/ 	.byte	0x00, 0xf0, 0x11, 0x00


	//----- nvinfo : EIATTR_KPARAM_INFO
	.align		4
.L_9:
        /*0018*/ 	.byte	0x04, 0x17
        /*001a*/ 	.short	(.L_11 - .L_10)
.L_10:
        /*001c*/ 	.word	0x00000000
        /*0020*/ 	.short	0x0007
        /*0022*/ 	.short	0x002c
        /*0024*/ 	.byte	0x00, 0xf0, 0x11, 0x00


	//----- nvinfo : EIATTR_KPARAM_INFO
	.align		4
.L_11:
        /*0028*/ 	.byte	0x04, 0x17
        /*002a*/ 	.short	(.L_13 - .L_12)
.L_12:
        /*002c*/ 	.word	0x00000000
        /*0030*/ 	.short	0x0006
        /*0032*/ 	.short	0x0028
        /*0034*/ 	.byte	0x00, 0xf0, 0x11, 0x00


	//----- nvinfo : EIATTR_KPARAM_INFO
	.align		4
.L_13:
        /*0038*/ 	.byte	0x04, 0x17
        /*003a*/ 	.short	(.L_15 - .L_14)
.L_14:
        /*003c*/ 	.word	0x00000000
        /*0040*/ 	.short	0x0005
        /*0042*/ 	.short	0x0024
        /*0044*/ 	.byte	0x00, 0xf0, 0x11, 0x00


	//----- nvinfo : EIATTR_KPARAM_INFO
	.align		4
.L_15:
        /*0048*/ 	.byte	0x04, 0x17
        /*004a*/ 	.short	(.L_17 - .L_16)
.L_16:
        /*004c*/ 	.word	0x00000000
        /*0050*/ 	.short	0x0004
        /*0052*/ 	.short	0x0020
        /*0054*/ 	.byte	0x00, 0xf0, 0x11, 0x00


	//----- nvinfo : EIATTR_KPARAM_INFO
	.align		4
.L_17:
        /*0058*/ 	.byte	0x04, 0x17
        /*005a*/ 	.short	(.L_19 - .L_18)
.L_18:
        /*005c*/ 	.word	0x00000000
        /*0060*/ 	.short	0x0003
        /*0062*/ 	.short	0x0018
        /*0064*/ 	.byte	0x00, 0xf5, 0x21, 0x00


	//----- nvinfo : EIATTR_KPARAM_INFO
	.align		4
.L_19:
        /*0068*/ 	.byte	0x04, 0x17
        /*006a*/ 	.short	(.L_21 - .L_20)
.L_20:
        /*006c*/ 	.word	0x00000000
        /*0070*/ 	.short	0x0002
        /*0072*/ 	.short	0x0010
        /*0074*/ 	.byte	0x00, 0xf5, 0x21, 0x00


	//----- nvinfo : EIATTR_KPARAM_INFO
	.align		4
.L_21:
        /*0078*/ 	.byte	0x04, 0x17
        /*007a*/ 	.short	(.L_23 - .L_22)
.L_22:
        /*007c*/ 	.word	0x00000000
        /*0080*/ 	.short	0x0001
        /*0082*/ 	.short	0x0008
        /*0084*/ 	.byte	0x00, 0xf5, 0x21, 0x00


	//----- nvinfo : EIATTR_KPARAM_INFO
	.align		4
.L_23:
        /*0088*/ 	.byte	0x04, 0x17
        /*008a*/ 	.short	(.L_25 - .L_24)
.L_24:
        /*008c*/ 	.word	0x00000000
        /*0090*/ 	.short	0x0000
        /*0092*/ 	.short	0x0000
        /*0094*/ 	.byte	0x00, 0xf5, 0x21, 0x00


	//----- nvinfo : EIATTR_SPARSE_MMA_MASK
	.align		4
.L_25:
        /*0098*/ 	.byte	0x03, 0x50
        /*009a*/ 	.short	0x0000


	//----- nvinfo : EIATTR_MAXREG_COUNT
	.align		4
        /*009c*/ 	.byte	0x03, 0x1b
        /*009e*/ 	.short	0x00ff


	//----- nvinfo : EIATTR_NUM_BARRIERS
	.align		4
        /*00a0*/ 	.byte	0x02, 0x4c
        /*00a2*/ 	.byte	0x01
	.zero		1


	//----- nvinfo : EIATTR_MERCURY_ISA_VERSION
	.align		4
        /*00a4*/ 	.byte	0x03, 0x5f
        /*00a6*/ 	.short	0x0101


	//----- nvinfo : EIATTR_VRC_CTA_INIT_COUNT
	.align		4
        /*00a8*/ 	.byte	0x02, 0x4a
	.zero		1
	.zero		1


	//----- nvinfo : EIATTR_EXIT_INSTR_OFFSETS
	.align		4
        /*00ac*/ 	.byte	0x04, 0x1c
        /*00ae*/ 	.short	(.L_27 - .L_26)


	//   ....[0]....
.L_26:
        /*00b0*/ 	.word	0x000006d0


	//   ....[1]....
        /*00b4*/ 	.word	0x00000750


	//----- nvinfo : EIATTR_CRS_STACK_SIZE
	.align		4
.L_27:
        /*00b8*/ 	.byte	0x04, 0x1e
        /*00ba*/ 	.short	(.L_29 - .L_28)
.L_28:
        /*00bc*/ 	.word	0x00000000


	//----- nvinfo : EIATTR_CBANK_PARAM_SIZE
	.align		4
.L_29:
        /*00c0*/ 	.byte	0x03, 0x19
        /*00c2*/ 	.short	0x0034


	//----- nvinfo : EIATTR_PARAM_CBANK
	.align		4
        /*00c4*/ 	.byte	0x04, 0x0a
        /*00c6*/ 	.short	(.L_31 - .L_30)
	.align		4
.L_30:
        /*00c8*/ 	.word	index@(.nv.constant0._Z20conv3x3_tiled_kernelPKfS0_S0_Pfiiiii)
        /*00cc*/ 	.short	0x0380
        /*00ce*/ 	.short	0x0034


	//----- nvinfo : EIATTR_SW_WAR
	.align		4
.L_31:
        /*00d0*/ 	.byte	0x04, 0x36
        /*00d2*/ 	.short	(.L_33 - .L_32)
.L_32:
        /*00d4*/ 	.word	0x00000008
.L_33:


//--------------------- .nv.callgraph             --------------------------
	.section	.nv.callgraph,"",@"SHT_CUDA_CALLGRAPH"
	.align	4
	.sectionentsize	8
	.align		4
        /*0000*/ 	.word	0x00000000
	.align		4
        /*0004*/ 	.word	0xffffffff
	.align		4
        /*0008*/ 	.word	0x00000000
	.align		4
        /*000c*/ 	.word	0xfffffffe
	.align		4
        /*0010*/ 	.word	0x00000000
	.align		4
        /*0014*/ 	.word	0xfffffffd
	.align		4
        /*0018*/ 	.word	0x00000000
	.align		4
        /*001c*/ 	.word	0xfffffffc


//--------------------- .text._Z20conv3x3_tiled_kernelPKfS0_S0_Pfiiiii --------------------------
	.section	.text._Z20conv3x3_tiled_kernelPKfS0_S0_Pfiiiii,"ax",@progbits
	.align	128
        .global         _Z20conv3x3_tiled_kernelPKfS0_S0_Pfiiiii
        .type           _Z20conv3x3_tiled_kernelPKfS0_S0_Pfiiiii,@function
        .size           _Z20conv3x3_tiled_kernelPKfS0_S0_Pfiiiii,(.L_x_7 - _Z20conv3x3_tiled_kernelPKfS0_S0_Pfiiiii)
        .other          _Z20conv3x3_tiled_kernelPKfS0_S0_Pfiiiii,@"STO_CUDA_ENTRY STV_DEFAULT"
_Z20conv3x3_tiled_kernelPKfS0_S0_Pfiiiii:
.text._Z20conv3x3_tiled_kernelPKfS0_S0_Pfiiiii:
[----:B------:R-:W-:Y:S08]  /*0000*/  LDC R1, c[0x0][0x37c] ;  /* 0x0000df00ff017b82 */ /* 0x000ff00000000800 */
[----:B------:R-:W0:Y:S01]  /*0010*/  LDC R5, c[0x0][0x3b0] ;  /* 0x0000ec00ff057b82 */ /* 0x000e220000000800 */
[----:B------:R-:W1:Y:S07]  /*0020*/  LDCU.64 UR6, c[0x0][0x358] ;  /* 0x00006b00ff0677ac */ /* 0x000e6e0008000a00 */
[----:B------:R-:W2:Y:S01]  /*0030*/  S2UR UR4, SR_CTAID.Z ;  /* 0x00000000000479c3 */ /* 0x000ea20000002700 */
[----:B------:R-:W3:Y:S01]  /*0040*/  S2R R11, SR_TID.X ;  /* 0x00000000000b7919 */ /* 0x000ee20000002100 */
[----:B------:R-:W4:Y:S01]  /*0050*/  LDCU UR5, c[0x0][0x3a4] ;  /* 0x00007480ff0577ac */ /* 0x000f220008000800 */
[----:B0-----:R-:W0:Y:S01]  /*0060*/  I2F.U32.RP R0, R5 ;  /* 0x0000000500007306 */ /* 0x001e220000209000 */
[----:B------:R-:W-:-:S07]  /*0070*/  ISETP.NE.U32.AND P3, PT, R5, RZ, PT ;  /* 0x000000ff0500720c */ /* 0x000fce0003f65070 */
[----:B0-----:R-:W0:Y:S02]  /*0080*/  MUFU.RCP R0, R0 ;  /* 0x0000000000007308 */ /* 0x001e240000001000 */
[----:B0-----:R-:W-:-:S06]  /*0090*/  IADD3 R2, PT, PT, R0, 0xffffffe, RZ ;  /* 0x0ffffffe00027810 */ /* 0x001fcc0007ffe0ff */
[----:B------:R0:W1:Y:S02]  /*00a0*/  F2I.FTZ.U32.TRUNC.NTZ R3, R2 ;  /* 0x0000000200037305 */ /* 0x000064000021f000 */
[----:B0-----:R-:W-:Y:S01]  /*00b0*/  IMAD.MOV.U32 R2, RZ, RZ, RZ ;  /* 0x000000ffff027224 */ /* 0x001fe200078e00ff */
[----:B-1----:R-:W-:-:S05]  /*00c0*/  IADD3 R4, PT, PT, RZ, -R3, RZ ;  /* 0x80000003ff047210 */ /* 0x002fca0007ffe0ff */
[----:B------:R-:W-:-:S04]  /*00d0*/  IMAD R7, R4, R5, RZ ;  /* 0x0000000504077224 */ /* 0x000fc800078e02ff */
[----:B------:R-:W-:Y:S02]  /*00e0*/  IMAD.HI.U32 R3, R3, R7, R2 ;  /* 0x0000000703037227 */ /* 0x000fe400078e0002 */
[----:B------:R-:W0:Y:S04]  /*00f0*/  LDC.64 R6, c[0x0][0x390] ;  /* 0x0000e400ff067b82 */ /* 0x000e280000000a00 */
[----:B--2---:R-:W-:-:S05]  /*0100*/  IMAD.HI.U32 R4, R3, UR4, RZ ;  /* 0x0000000403047c27 */ /* 0x004fca000f8e00ff */
[----:B------:R-:W-:-:S05]  /*0110*/  IADD3 R0, PT, PT, -R4, RZ, RZ ;  /* 0x000000ff04007210 */ /* 0x000fca0007ffe1ff */
[----:B------:R-:W-:-:S05]  /*0120*/  IMAD R0, R5, R0, UR4 ;  /* 0x0000000405007e24 */ /* 0x000fca000f8e0200 */
[----:B------:R-:W-:Y:S02]  /*0130*/  ISETP.GE.U32.AND P1, PT, R0, R5, PT ;  /* 0x000000050000720c */ /* 0x000fe40003f26070 */
[----:B0-----:R-:W-:-:S04]  /*0140*/  ISETP.NE.U32.AND P0, PT, R6, RZ, PT ;  /* 0x000000ff0600720c */ /* 0x001fc80003f05070 */
[----:B------:R-:W-:-:S07]  /*0150*/  ISETP.NE.AND.EX P0, PT, R7, RZ, PT, P0 ;  /* 0x000000ff0700720c */ /* 0x000fce0003f05300 */
[----:B------:R-:W-:Y:S01]  /*0160*/  @P1 IADD3 R0, PT, PT, R0, -R5, RZ ;  /* 0x8000000500001210 */ /* 0x000fe20007ffe0ff */
[----:B------:R-:W-:-:S03]  /*0170*/  @P1 VIADD R4, R4, 0x1 ;  /* 0x0000000104041836 */ /* 0x000fc60000000000 */
[----:B------:R-:W-:Y:S02]  /*0180*/  ISETP.GE.U32.AND P2, PT, R0, R5, PT ;  /* 0x000000050000720c */ /* 0x000fe40003f46070 */
[----:B------:R-:W0:Y:S11]  /*0190*/  @P0 LDC.64 R2, c[0x0][0x390] ;  /* 0x0000e400ff020b82 */ /* 0x000e360000000a00 */
[----:B------:R-:W-:-:S02]  /*01a0*/  @P2 IADD3 R4, PT, PT, R4, 0x1, RZ ;  /* 0x0000000104042810 */ /* 0x000fc40007ffe0ff */
[----:B------:R-:W-:-:S04]  /*01b0*/  @!P3 LOP3.LUT R4, RZ, R5, RZ, 0x33, !PT ;  /* 0x00000005ff04b212 */ /* 0x000fc800078e33ff */
[----:B------:R-:W-:-:S05]  /*01c0*/  IADD3 R0, PT, PT, -R4, RZ, RZ ;  /* 0x000000ff04007210 */ /* 0x000fca0007ffe1ff */
[----:B------:R-:W-:Y:S02]  /*01d0*/  IMAD R5, R5, R0, UR4 ;  /* 0x0000000405057e24 */ /* 0x000fe4000f8e0200 */
[----:B------:R-:W-:Y:S02]  /*01e0*/  IMAD.MOV.U32 R0, RZ, RZ, RZ ;  /* 0x000000ffff007224 */ /* 0x000fe400078e00ff */
[----:B0-----:R-:W-:-:S05]  /*01f0*/  @P0 IMAD.WIDE.U32 R2, R5, 0x4, R2 ;  /* 0x0000000405020825 */ /* 0x001fca00078e0002 */
[----:B------:R0:W5:Y:S01]  /*0200*/  @P0 LDG.E.CONSTANT R0, desc[UR6][R2.64] ;  /* 0x0000000602000981 */ /* 0x000162000c1e9900 */
[----:B----4-:R-:W-:Y:S01]  /*0210*/  UISETP.GE.AND UP0, UPT, UR5, 0x1, UPT ;  /* 0x000000010500788c */ /* 0x010fe2000bf06270 */
[----:B------:R-:W3:Y:S01]  /*0220*/  S2R R6, SR_CTAID.X ;  /* 0x0000000000067919 */ /* 0x000ee20000002500 */
[----:B------:R-:W1:Y:S01]  /*0230*/  S2R R7, SR_CTAID.Y ;  /* 0x0000000000077919 */ /* 0x000e620000002600 */
[----:B------:R-:W1:Y:S01]  /*0240*/  S2R R12, SR_TID.Y ;  /* 0x00000000000c7919 */ /* 0x000e620000002200 */
[----:B---3--:R-:W-:Y:S02]  /*0250*/  LEA R6, R6, R11, 0x4 ;  /* 0x0000000b06067211 */ /* 0x008fe400078e20ff */
[----:B-1----:R-:W-:-:S03]  /*0260*/  LEA R7, R7, R12, 0x4 ;  /* 0x0000000c07077211 */ /* 0x002fc600078e20ff */
[----:B0-----:R-:W-:Y:S05]  /*0270*/  BRA.U !UP0, `(.L_x_0) ;  /* 0x0000000508087547 */ /* 0x001fea000b800000 */
[----:B------:R-:W0:Y:S01]  /*0280*/  S2R R10, SR_CgaCtaId ;  /* 0x00000000000a7919 */ /* 0x000e220000008800 */
[----:B------:R-:W1:Y:S01]  /*0290*/  LDCU.64 UR8, c[0x0][0x3a8] ;  /* 0x00007500ff0877ac */ /* 0x000e620008000a00 */
[----:B------:R-:W2:Y:S01]  /*02a0*/  LDC R8, c[0x0][0x3a4] ;  /* 0x0000e900ff087b82 */ /* 0x000ea20000000800 */
[----:B------:R-:W-:Y:S01]  /*02b0*/  MOV R9, 0x400 ;  /* 0x0000040000097802 */ /* 0x000fe20000000f00 */
[----:B------:R-:W3:Y:S01]  /*02c0*/  LDCU.64 UR12, c[0x0][0x3a8] ;  /* 0x00007500ff0c77ac */ /* 0x000ee20008000a00 */
[----:B------:R-:W4:Y:S05]  /*02d0*/  LDCU.64 UR10, c[0x0][0x380] ;  /* 0x00007000ff0a77ac */ /* 0x000f2a0008000a00 */
[----:B------:R-:W2:Y:S01]  /*02e0*/  LDC.64 R2, c[0x0][0x388] ;  /* 0x0000e200ff027b82 */ /* 0x000ea20000000a00 */
[----:B------:R-:W-:Y:S01]  /*02f0*/  UIADD3 UR5, UPT, UPT, -UR5, URZ, URZ ;  /* 0x000000ff05057290 */ /* 0x000fe2000fffe1ff */
[----:B------:R-:W-:Y:S01]  /*0300*/  UMOV UR4, URZ ;  /* 0x000000ff00047c82 */ /* 0x000fe20008000000 */
[----:B-1----:R-:W-:-:S02]  /*0310*/  ISETP.GT.AND P1, PT, R6, UR9, PT ;  /* 0x0000000906007c0c */ /* 0x002fc4000bf24270 */
[C---:B------:R-:W-:Y:S02]  /*0320*/  ISETP.GT.AND P2, PT, R7.reuse, UR8, PT ;  /* 0x0000000807007c0c */ /* 0x040fe4000bf44270 */
[C---:B------:R-:W-:Y:S02]  /*0330*/  ISETP.GE.AND P0, PT, R7.reuse, UR8, PT ;  /* 0x0000000807007c0c */ /* 0x040fe4000bf06270 */
[C---:B------:R-:W-:Y:S02]  /*0340*/  ISETP.GT.AND P1, PT, R6.reuse, RZ, !P1 ;  /* 0x000000ff0600720c */ /* 0x040fe40004f24270 */
[----:B------:R-:W-:Y:S02]  /*0350*/  ISETP.NE.AND P2, PT, R7, RZ, !P2 ;  /* 0x000000ff0700720c */ /* 0x000fe40005745270 */
[----:B------:R-:W-:Y:S02]  /*0360*/  ISETP.LT.AND P0, PT, R6, UR9, !P0 ;  /* 0x0000000906007c0c */ /* 0x000fe4000c701270 */
[----:B------:R-:W-:-:S02]  /*0370*/  PLOP3.LUT P1, PT, P1, P2, PT, 0x80, 0x8 ;  /* 0x000000000008781c */ /* 0x000fc40000f25070 */
[----:B0-----:R-:W-:-:S05]  /*0380*/  LEA R9, R10, R9, 0x18 ;  /* 0x000000090a097211 */ /* 0x001fca00078ec0ff */
[----:B------:R-:W-:-:S04]  /*0390*/  IMAD R9, R12, 0x48, R9 ;  /* 0x000000480c097824 */ /* 0x000fc800078e0209 */
[----:B------:R-:W-:Y:S01]  /*03a0*/  IMAD R10, R11, 0x4, R9 ;  /* 0x000000040b0a7824 */ /* 0x000fe200078e0209 */
[----:B---34-:R-:W-:-:S07]  /*03b0*/  IADD3 R9, PT, PT, R7, -0x1, RZ ;  /* 0xffffffff07097810 */ /* 0x018fce0007ffe0ff */
.L_x_5:
[----:B------:R-:W-:Y:S01]  /*03c0*/  UIADD3 UR5, UPT, UPT, UR5, 0x1, URZ ;  /* 0x0000000105057890 */ /* 0x000fe2000fffe0ff */
[----:B------:R-:W-:Y:S01]  /*03d0*/  BSSY.RECONVERGENT B0, `(.L_x_1) ;  /* 0x000000c000007945 */ /* 0x000fe20003800200 */
[----:B-1----:R-:W-:Y:S02]  /*03e0*/  HFMA2 R13, -RZ, RZ, 0, 0 ;  /* 0x00000000ff0d7431 */ /* 0x002fe400000001ff */
[----:B------:R-:W-:Y:S01]  /*03f0*/  UISETP.NE.AND UP0, UPT, UR5, URZ, UPT ;  /* 0x000000ff0500728c */ /* 0x000fe2000bf05270 */
[----:B0-----:R-:W-:Y:S10]  /*0400*/  @!P1 BRA `(.L_x_2) ;  /* 0x0000000000209947 */ /* 0x001ff40003800000 */
[----:B--2---:R-:W-:-:S04]  /*0410*/  IMAD R12, R4, R8, UR4 ;  /* 0x00000004040c7e24 */ /* 0x004fc8000f8e0208 */
[----:B------:R-:W-:-:S04]  /*0420*/  IMAD R12, R12, UR12, R9 ;  /* 0x0000000c0c0c7c24 */ /* 0x000fc8000f8e0209 */
[----:B------:R-:W-:-:S05]  /*0430*/  IMAD R11, R12, UR13, RZ ;  /* 0x0000000d0c0b7c24 */ /* 0x000fca000f8e02ff */
[----:B------:R-:W-:-:S04]  /*0440*/  IADD3 R13, P2, PT, R6, R11, RZ ;  /* 0x0000000b060d7210 */ /* 0x000fc80007f5e0ff */
[----:B------:R-:W-:Y:S02]  /*0450*/  LEA.HI.X.SX32 R14, R11, RZ, 0x1, P2 ;  /* 0x000000ff0b0e7211 */ /* 0x000fe400010f0eff */
[----:B------:R-:W-:-:S04]  /*0460*/  LEA R12, P2, R13, UR10, 0x2 ;  /* 0x0000000a0d0c7c11 */ /* 0x000fc8000f8410ff */
[----:B------:R-:W-:-:S06]  /*0470*/  LEA.HI.X R13, R13, UR11, R14, 0x2, P2 ;  /* 0x0000000b0d0d7c11 */ /* 0x000fcc00090f140e */
[----:B------:R0:W5:Y:S03]  /*0480*/  LDG.E.CONSTANT R13, desc[UR6][R12.64+-0x4] ;  /* 0xfffffc060c0d7981 */ /* 0x000166000c1e9900 */
.L_x_2:
[----:B------:R-:W-:Y:S05]  /*0490*/  BSYNC.RECONVERGENT B0 ;  /* 0x0000000000007941 */ /* 0x000fea0003800200 */
.L_x_1:
[----:B-----5:R1:W-:Y:S01]  /*04a0*/  STS [R10], R13 ;  /* 0x0000000d0a007388 */ /* 0x0203e20000000800 */
[----:B------:R-:W-:Y:S01]  /*04b0*/  BSSY.RECONVERGENT B0, `(.L_x_3) ;  /* 0x000001b000007945 */ /* 0x000fe20003800200 */
[----:B------:R-:W-:Y:S06]  /*04c0*/  BAR.SYNC.DEFER_BLOCKING 0x0 ;  /* 0x0000000000007b1d */ /* 0x000fec0000010000 */
[----:B------:R-:W-:Y:S05]  /*04d0*/  @!P0 BRA `(.L_x_4) ;  /* 0x0000000000608947 */ /* 0x000fea0003800000 */
[----:B--2---:R-:W-:Y:S01]  /*04e0*/  IMAD R11, R5, R8, UR4 ;  /* 0x00000004050b7e24 */ /* 0x004fe2000f8e0208 */
[----:B------:R-:W2:Y:S03]  /*04f0*/  LDS R17, [R10+-0x4] ;  /* 0xfffffc000a117984 */ /* 0x000ea60000000800 */
[----:B------:R-:W-:Y:S01]  /*0500*/  IMAD R11, R11, 0x9, RZ ;  /* 0x000000090b0b7824 */ /* 0x000fe200078e02ff */
[----:B------:R-:W3:Y:S03]  /*0510*/  LDS R19, [R10] ;  /* 0x000000000a137984 */ /* 0x000ee60000000800 */
[----:B01----:R-:W-:Y:S01]  /*0520*/  IMAD.WIDE.U32 R12, R11, 0x4, R2 ;  /* 0x000000040b0c7825 */ /* 0x003fe200078e0002 */
[----:B------:R-:W0:Y:S04]  /*0530*/  LDS R15, [R10+0x4] ;  /* 0x000004000a0f7984 */ /* 0x000e280000000800 */
[----:B------:R-:W2:Y:S04]  /*0540*/  LDG.E.CONSTANT R18, desc[UR6][R12.64] ;  /* 0x000000060c127981 */ /* 0x000ea8000c1e9900 */
[----:B------:R-:W3:Y:S04]  /*0550*/  LDG.E.CONSTANT R20, desc[UR6][R12.64+0x4] ;  /* 0x000004060c147981 */ /* 0x000ee8000c1e9900 */
[----:B------:R-:W0:Y:S04]  /*0560*/  LDG.E.CONSTANT R21, desc[UR6][R12.64+0x8] ;  /* 0x000008060c157981 */ /* 0x000e28000c1e9900 */
[----:B------:R-:W4:Y:S04]  /*0570*/  LDG.E.CONSTANT R23, desc[UR6][R12.64+0xc] ;  /* 0x00000c060c177981 */ /* 0x000f28000c1e9900 */
[----:B------:R-:W5:Y:S04]  /*0580*/  LDG.E.CONSTANT R25, desc[UR6][R12.64+0x10] ;  /* 0x000010060c197981 */ /* 0x000f68000c1e9900 */
[----:B------:R-:W5:Y:S04]  /*0590*/  LDG.E.CONSTANT R27, desc[UR6][R12.64+0x14] ;  /* 0x000014060c1b7981 */ /* 0x000f68000c1e9900 */
[----:B------:R-:W5:Y:S04]  /*05a0*/  LDG.E.CONSTANT R14, desc[UR6][R12.64+0x18] ;  /* 0x000018060c0e7981 */ /* 0x000f68000c1e9900 */
[----:B------:R-:W5:Y:S04]  /*05b0*/  LDG.E.CONSTANT R11, desc[UR6][R12.64+0x1c] ;  /* 0x00001c060c0b7981 */ /* 0x000f68000c1e9900 */
[----:B------:R-:W5:Y:S01]  /*05c0*/  LDG.E.CONSTANT R16, desc[UR6][R12.64+0x20] ;  /* 0x000020060c107981 */ /* 0x000f62000c1e9900 */
[----:B--2---:R-:W-:-:S04]  /*05d0*/  FFMA R18, R17, R18, R0 ;  /* 0x0000001211127223 */ /* 0x004fc80000000000 */
[----:B---3--:R-:W-:-:S04]  /*05e0*/  FFMA R18, R19, R20, R18 ;  /* 0x0000001413127223 */ /* 0x008fc80000000012 */
[----:B0-----:R-:W-:-:S04]  /*05f0*/  FFMA R18, R15, R21, R18 ;  /* 0x000000150f127223 */ /* 0x001fc80000000012 */
[----:B----4-:R-:W-:-:S04]  /*0600*/  FFMA R18, R17, R23, R18 ;  /* 0x0000001711127223 */ /* 0x010fc80000000012 */
[----:B-----5:R-:W-:-:S04]  /*0610*/  FFMA R18, R19, R25, R18 ;  /* 0x0000001913127223 */ /* 0x020fc80000000012 */
[----:B------:R-:W-:-:S04]  /*0620*/  FFMA R27, R15, R27, R18 ;  /* 0x0000001b0f1b7223 */ /* 0x000fc80000000012 */
[----:B------:R-:W-:-:S04]  /*0630*/  FFMA R14, R17, R14, R27 ;  /* 0x0000000e110e7223 */ /* 0x000fc8000000001b */
[----:B------:R-:W-:-:S04]  /*0640*/  FFMA R11, R19, R11, R14 ;  /* 0x0000000b130b7223 */ /* 0x000fc8000000000e */
[----:B------:R-:W-:-:S07]  /*0650*/  FFMA R0, R15, R16, R11 ;  /* 0x000000100f007223 */ /* 0x000fce000000000b */
.L_x_4:
[----:B------:R-:W-:Y:S05]  /*0660*/  BSYNC.RECONVERGENT B0 ;  /* 0x0000000000007941 */ /* 0x000fea0003800200 */
.L_x_3:
[----:B------:R-:W-:Y:S01]  /*0670*/  BAR.SYNC.DEFER_BLOCKING 0x0 ;  /* 0x0000000000007b1d */ /* 0x000fe20000010000 */
[----:B------:R-:W-:-:S05]  /*0680*/  UIADD3 UR4, UPT, UPT, UR4, 0x1, URZ ;  /* 0x0000000104047890 */ /* 0x000fca000fffe0ff */
[----:B------:R-:W-:Y:S07]  /*0690*/  BRA.U UP0, `(.L_x_5) ;  /* 0xfffffffd00487547 */ /* 0x000fee000b83ffff */
.L_x_0:
[----:B------:R-:W3:Y:S02]  /*06a0*/  LDCU.64 UR8, c[0x0][0x3a8] ;  /* 0x00007500ff0877ac */ /* 0x000ee40008000a00 */
[----:B---3--:R-:W-:-:S04]  /*06b0*/  ISETP.GE.AND P0, PT, R7, UR8, PT ;  /* 0x0000000807007c0c */ /* 0x008fc8000bf06270 */
[----:B------:R-:W-:-:S13]  /*06c0*/  ISETP.GE.OR P0, PT, R6, UR9, P0 ;  /* 0x0000000906007c0c */ /* 0x000fda0008706670 */
[----:B------:R-:W-:Y:S05]  /*06d0*/  @P0 EXIT ;  /* 0x000000000000094d */ /* 0x000fea0003800000 */
[----:B--2---:R-:W2:Y:S08]  /*06e0*/  LDC R8, c[0x0][0x3b0] ;  /* 0x0000ec00ff087b82 */ /* 0x004eb00000000800 */
[----:B------:R-:W3:Y:S01]  /*06f0*/  LDC.64 R2, c[0x0][0x398] ;  /* 0x0000e600ff027b82 */ /* 0x000ee20000000a00 */
[----:B--2---:R-:W-:-:S04]  /*0700*/  IMAD R4, R4, R8, R5 ;  /* 0x0000000804047224 */ /* 0x004fc800078e0205 */
[----:B------:R-:W-:-:S04]  /*0710*/  IMAD R7, R4, UR8, R7 ;  /* 0x0000000804077c24 */ /* 0x000fc8000f8e0207 */
[----:B------:R-:W-:-:S04]  /*0720*/  IMAD R7, R7, UR9, R6 ;  /* 0x0000000907077c24 */ /* 0x000fc8000f8e0206 */
[----:B---3--:R-:W-:-:S05]  /*0730*/  IMAD.WIDE R2, R7, 0x4, R2 ;  /* 0x0000000407027825 */ /* 0x008fca00078e0202 */
[----:B-----5:R-:W-:Y:S01]  /*0740*/  STG.E desc[UR6][R2.64], R0 ;  /* 0x0000000002007986 */ /* 0x020fe2000c101906 */
[----:B------:R-:W-:Y:S05]  /*0750*/  EXIT ;  /* 0x000000000000794d */ /* 0x000fea0003800000 */
.L_x_6:
[----:B------:R-:W-:-:S00]  /*0760*/  BRA `(.L_x_6) ;  /* 0xfffffffc00fc7947 */ /* 0x000fc0000383ffff */
[----:B------:R-:W-:-:S00]  /*0770*/  NOP ;  /* 0x0000000000007918 */ /* 0x000fc00000000000 */
        /* <DEDUP_REMOVED lines=8> */
.L_x_7:


//--------------------- .nv.shared._Z20conv3x3_tiled_kernelPKfS0_S0_Pfiiiii --------------------------
	.section	.nv.shared._Z20conv3x3_tiled_kernelPKfS0_S0_Pfiiiii,"aw",@nobits
	.sectionflags	@""
	.align	4
.nv.shared._Z20conv3x3_tiled_kernelPKfS0_S0_Pfiiiii:
	.zero		2176


//--------------------- .nv.shared.reserved.0     --------------------------
	.section	.nv.shared.reserved.0,"aw",@nobits
	.weak		__nv_reservedSMEM_offset_0_alias
	.size		__nv_reservedSMEM_offset_0_alias, 0, 64
	.other		__nv_reservedSMEM_offset_0_alias,@"STO_CUDA_RESERVED_SHARED STV_DEFAULT"
__nv_reservedSMEM_offset_0_alias:
	.zero		0
	.zero		64


//--------------------- .nv.constant0._Z20conv3x3_tiled_kernelPKfS0_S0_Pfiiiii --------------------------
	.section	.nv.constant0._Z20conv3x3_tiled_kernelPKfS0_S0_Pfiiiii,"a",@progbits
	.sectionflags	@""
	.align	4
.nv.constant0._Z20conv3x3_tiled_kernelPKfS0_S0_Pfiiiii:
	.zero		948


//--------------------- SYMBOLS --------------------------

	.type		.nv.reservedSmem.offset0,@object
	.size		.nv.reservedSmem.offset0,0x4
	.type		.nv.reservedSmem.cap,@object
	.size		.nv.reservedSmem.cap,0x4
